//
// Generated by NVIDIA NVVM Compiler
//
// Compiler Build ID: CL-36424714
// Cuda compilation tools, release 13.0, V13.0.88
// Based on NVVM 20.0.0
//

.version 9.0
.target sm_100
.address_size 64

	// .globl	_Z3addPfS_S_i
.extern .func  (.param .b32 func_retval0) vprintf
(
	.param .b64 vprintf_param_0,
	.param .b64 vprintf_param_1
)
;
.global .align 1 .b8 $str[39] = {66, 108, 111, 99, 107, 58, 32, 37, 100, 44, 32, 84, 104, 114, 101, 97, 100, 58, 32, 37, 100, 44, 32, 71, 108, 111, 98, 97, 108, 32, 105, 100, 120, 58, 32, 37, 100, 10};

.visible .entry _Z3addPfS_S_i(
	.param .u64 .ptr .align 1 _Z3addPfS_S_i_param_0,
	.param .u64 .ptr .align 1 _Z3addPfS_S_i_param_1,
	.param .u64 .ptr .align 1 _Z3addPfS_S_i_param_2,
	.param .u32 _Z3addPfS_S_i_param_3
)
{
	.local .align 8 .b8 	__local_depot0[16];
	.reg .b64 	%SP;
	.reg .b64 	%SPL;
	.reg .pred 	%p<2>;
	.reg .b32 	%r<8>;
	.reg .b32 	%f<4>;
	.reg .b64 	%rd<15>;

	mov.u64 	%SPL, __local_depot0;
	cvta.local.u64 	%SP, %SPL;
	ld.param.u64 	%rd1, [_Z3addPfS_S_i_param_0];
	ld.param.u64 	%rd2, [_Z3addPfS_S_i_param_1];
	ld.param.u64 	%rd3, [_Z3addPfS_S_i_param_2];
	ld.param.u32 	%r4, [_Z3addPfS_S_i_param_3];
	mov.u32 	%r1, %ctaid.x;
	mov.u32 	%r5, %ntid.x;
	mov.u32 	%r2, %tid.x;
	mad.lo.s32 	%r3, %r1, %r5, %r2;
	setp.ge.s32 	%p1, %r3, %r4;
	@%p1 bra 	$L__BB0_2;
	add.u64 	%rd4, %SP, 0;
	add.u64 	%rd5, %SPL, 0;
	cvta.to.global.u64 	%rd6, %rd1;
	cvta.to.global.u64 	%rd7, %rd2;
	cvta.to.global.u64 	%rd8, %rd3;
	mul.wide.s32 	%rd9, %r3, 4;
	add.s64 	%rd10, %rd6, %rd9;
	ld.global.f32 	%f1, [%rd10];
	add.s64 	%rd11, %rd7, %rd9;
	ld.global.f32 	%f2, [%rd11];
	add.f32 	%f3, %f1, %f2;
	add.s64 	%rd12, %rd8, %rd9;
	st.global.f32 	[%rd12], %f3;
	st.local.v2.u32 	[%rd5], {%r1, %r2};
	st.local.u32 	[%rd5+8], %r3;
	mov.u64 	%rd13, $str;
	cvta.global.u64 	%rd14, %rd13;
	{ // callseq 0, 0
	.param .b64 param0;
	st.param.b64 	[param0], %rd14;
	.param .b64 param1;
	st.param.b64 	[param1], %rd4;
	.param .b32 retval0;
	call.uni (retval0), 
	vprintf, 
	(
	param0, 
	param1
	);
	ld.param.b32 	%r6, [retval0];
	} // callseq 0
$L__BB0_2:
	ret;

}


// ===== COMPILED SASS (sm_100) =====

	.target	sm_100

	.elftype	@"ET_EXEC"


//--------------------- .note.nv.tkinfo           --------------------------
	.section	.note.nv.tkinfo,"",@"SHT_NOTE"
	.sectionflags	@"SHF_NOTE_NV_TKINFO"
	.tkinfo
        /*0018*/ 	.word	0x00000002
        /*0030*/ 	.string	""
        /*0030*/ 	.string	"ptxas"
        /*0030*/ 	.string	"Cuda compilation tools, release 13.0, V13.0.88"
        /*0030*/ 	.string	"Build cuda_13.0.r13.0/compiler.36424714_0"
        /*0030*/ 	.string	"-arch sm_100 -m 64 "



//--------------------- .note.nv.cuinfo           --------------------------
	.section	.note.nv.cuinfo,"",@"SHT_NOTE"
	.sectionflags	@"SHF_NOTE_NV_CUINFO"
        /*0018*/ 	.short	0x0002
        /*001a*/ 	.short	0x0064
        /*001c*/ 	.short	0x0082
	.zero		2


//--------------------- .nv.info                  --------------------------
	.section	.nv.info,"",@"SHT_CUDA_INFO"
	.align	4


	//----- nvinfo : EIATTR_REGCOUNT
	.align		4
        /*0000*/ 	.byte	0x04, 0x2f
        /*0002*/ 	.short	(.L_2 - .L_1)
	.align		4
.L_1:
        /*0004*/ 	.word	index@(_Z3addPfS_S_i)
        /*0008*/ 	.word	0x00000018


	//----- nvinfo : EIATTR_FRAME_SIZE
	.align		4
.L_2:
        /*000c*/ 	.byte	0x04, 0x11
        /*000e*/ 	.short	(.L_4 - .L_3)
	.align		4
.L_3:
        /*0010*/ 	.word	index@(_Z3addPfS_S_i)
        /*0014*/ 	.word	0x00000010


	//----- nvinfo : EIATTR_MIN_STACK_SIZE
	.align		4
.L_4:
        /*0018*/ 	.byte	0x04, 0x12
        /*001a*/ 	.short	(.L_6 - .L_5)
	.align		4
.L_5:
        /*001c*/ 	.word	index@(_Z3addPfS_S_i)
        /*0020*/ 	.word	0x00000010
.L_6:


//--------------------- .nv.compat                --------------------------
	.section	.nv.compat,"",@"SHT_CUDA_COMPAT_INFO"
	.align	4
        /*0000*/ 	.byte	0x02, 0x09, 0x00, 0x00, 0x02, 0x02, 0x01, 0x00, 0x02, 0x05, 0x05, 0x00, 0x03, 0x07, 0x01, 0x01
        /*0010*/ 	.byte	0x02, 0x03, 0x00, 0x00, 0x02, 0x06, 0x01, 0x00, 0x04, 0x0b, 0x08, 0x00, 0x09, 0x00, 0x00, 0x00
        /*0020*/ 	.byte	0x00, 0x00, 0x00, 0x00


//--------------------- .nv.info._Z3addPfS_S_i    --------------------------
	.section	.nv.info._Z3addPfS_S_i,"",@"SHT_CUDA_INFO"
	.sectionflags	@""
	.align	4


	//----- nvinfo : EIATTR_CUDA_API_VERSION
	.align		4
        /*0000*/ 	.byte	0x04, 0x37
        /*0002*/ 	.short	(.L_8 - .L_7)
.L_7:
        /*0004*/ 	.word	0x00000082


	//----- nvinfo : EIATTR_KPARAM_INFO
	.align		4
.L_8:
        /*0008*/ 	.byte	0x04, 0x17
        /*000a*/ 	.short	(.L_10 - .L_9)
.L_9:
        /*000c*/ 	.word	0x00000000
        /*0010*/ 	.short	0x0003
        /*0012*/ 	.short	0x0018
        /*0014*/ 	.byte	0x00, 0xf0, 0x11, 0x00


	//----- nvinfo : EIATTR_KPARAM_INFO
	.align		4
.L_10:
        /*0018*/ 	.byte	0x04, 0x17
        /*001a*/ 	.short	(.L_12 - .L_11)
.L_11:
        /*001c*/ 	.word	0x00000000
        /*0020*/ 	.short	0x0002
        /*0022*/ 	.short	0x0010
        /*0024*/ 	.byte	0x00, 0xf5, 0x21, 0x00


	//----- nvinfo : EIATTR_KPARAM_INFO
	.align		4
.L_12:
        /*0028*/ 	.byte	0x04, 0x17
        /*002a*/ 	.short	(.L_14 - .L_13)
.L_13:
        /*002c*/ 	.word	0x00000000
        /*0030*/ 	.short	0x0001
        /*0032*/ 	.short	0x0008
        /*0034*/ 	.byte	0x00, 0xf5, 0x21, 0x00


	//----- nvinfo : EIATTR_KPARAM_INFO
	.align		4
.L_14:
        /*0038*/ 	.byte	0x04, 0x17
        /*003a*/ 	.short	(.L_16 - .L_15)
.L_15:
        /*003c*/ 	.word	0x00000000
        /*0040*/ 	.short	0x0000
        /*0042*/ 	.short	0x0000
        /*0044*/ 	.byte	0x00, 0xf5, 0x21, 0x00


	//----- nvinfo : EIATTR_SPARSE_MMA_MASK
	.align		4
.L_16:
        /*0048*/ 	.byte	0x03, 0x50
        /*004a*/ 	.short	0x0000


	//----- nvinfo : EIATTR_MAXREG_COUNT
	.align		4
        /*004c*/ 	.byte	0x03, 0x1b
        /*004e*/ 	.short	0x00ff


	//----- nvinfo : EIATTR_EXTERNS
	.align		4
        /*0050*/ 	.byte	0x04, 0x0f
        /*0052*/ 	.short	(.L_18 - .L_17)


	//   ....[0]....
	.align		4
.L_17:
        /*0054*/ 	.word	index@(vprintf)


	//----- nvinfo : EIATTR_MERCURY_ISA_VERSION
	.align		4
.L_18:
        /*0058*/ 	.byte	0x03, 0x5f
        /*005a*/ 	.short	0x0101


	//----- nvinfo : EIATTR_VRC_CTA_INIT_COUNT
	.align		4
        /*005c*/ 	.byte	0x02, 0x4a
	.zero		1
	.zero		1


	//----- nvinfo : EIATTR_SYSCALL_OFFSETS
	.align		4
        /*0060*/ 	.byte	0x04, 0x46
        /*0062*/ 	.short	(.L_20 - .L_19)


	//   ....[0]....
.L_19:
        /*0064*/ 	.word	0x00000200


	//----- nvinfo : EIATTR_EXIT_INSTR_OFFSETS
	.align		4
.L_20:
        /*0068*/ 	.byte	0x04, 0x1c
        /*006a*/ 	.short	(.L_22 - .L_21)


	//   ....[0]....
.L_21:
        /*006c*/ 	.word	0x000000c0


	//   ....[1]....
        /*0070*/ 	.word	0x00000210


	//----- nvinfo : EIATTR_CRS_STACK_SIZE
	.align		4
.L_22:
        /*0074*/ 	.byte	0x04, 0x1e
        /*0076*/ 	.short	(.L_24 - .L_23)
.L_23:
        /*0078*/ 	.word	0x00000000


	//----- nvinfo : EIATTR_CBANK_PARAM_SIZE
	.align		4
.L_24:
        /*007c*/ 	.byte	0x03, 0x19
        /*007e*/ 	.short	0x001c


	//----- nvinfo : EIATTR_PARAM_CBANK
	.align		4
        /*0080*/ 	.byte	0x04, 0x0a
        /*0082*/ 	.short	(.L_26 - .L_25)
	.align		4
.L_25:
        /*0084*/ 	.word	index@(.nv.constant0._Z3addPfS_S_i)
        /*0088*/ 	.short	0x0380
        /*008a*/ 	.short	0x001c


	//----- nvinfo : EIATTR_SW_WAR
	.align		4
.L_26:
        /*008c*/ 	.byte	0x04, 0x36
        /*008e*/ 	.short	(.L_28 - .L_27)
.L_27:
        /*0090*/ 	.word	0x00000008
.L_28:


//--------------------- .nv.callgraph             --------------------------
	.section	.nv.callgraph,"",@"SHT_CUDA_CALLGRAPH"
	.align	4
	.sectionentsize	8
	.align		4
        /*0000*/ 	.word	0x00000000
	.align		4
        /*0004*/ 	.word	0xffffffff
	.align		4
        /*0008*/ 	.word	index@(_Z3addPfS_S_i)
	.align		4
        /*000c*/ 	.word	index@(vprintf)
	.align		4
        /*0010*/ 	.word	0x00000000
	.align		4
        /*0014*/ 	.word	0xfffffffe
	.align		4
        /*0018*/ 	.word	0x00000000
	.align		4
        /*001c*/ 	.word	0xfffffffd
	.align		4
        /*0020*/ 	.word	0x00000000
	.align		4
        /*0024*/ 	.word	0xfffffffc


//--------------------- .nv.constant4             --------------------------
	.section	.nv.constant4,"a",@progbits
	.align	8
	.align		8
.nv.constant4:
        /*0000*/ 	.dword	vprintf
	.align		8
        /*0008*/ 	.dword	$str


//--------------------- .text._Z3addPfS_S_i       --------------------------
	.section	.text._Z3addPfS_S_i,"ax",@progbits
	.align	128
        .global         _Z3addPfS_S_i
        .type           _Z3addPfS_S_i,@function
        .size           _Z3addPfS_S_i,(.L_x_2 - _Z3addPfS_S_i)
        .other          _Z3addPfS_S_i,@"STO_CUDA_ENTRY STV_DEFAULT"
_Z3addPfS_S_i:
.text._Z3addPfS_S_i:
[----:B------:R-:W0:Y:S01]  /*0000*/  LDC R1, c[0x0][0x37c] ;  /* 0x0000df00ff017b82 */ /* 0x000e220000000800 */
[----:B------:R-:W1:Y:S01]  /*0010*/  S2R R14, SR_CTAID.X ;  /* 0x00000000000e7919 */ /* 0x000e620000002500 */
[----:B------:R-:W2:Y:S01]  /*0020*/  LDCU UR5, c[0x0][0x2fc] ;  /* 0x00005f80ff0577ac */ /* 0x000ea20008000800 */
[----:B0-----:R-:W-:Y:S01]  /*0030*/  IADD3 R1, PT, PT, R1, -0x10, RZ ;  /* 0xfffffff001017810 */ /* 0x001fe20007ffe0ff */
[----:B------:R-:W1:Y:S01]  /*0040*/  S2R R15, SR_TID.X ;  /* 0x00000000000f7919 */ /* 0x000e620000002100 */
[----:B------:R-:W1:Y:S01]  /*0050*/  LDCU UR6, c[0x0][0x360] ;  /* 0x00006c00ff0677ac */ /* 0x000e620008000800 */
[----:B------:R-:W0:Y:S01]  /*0060*/  LDCU UR7, c[0x0][0x398] ;  /* 0x00007300ff0777ac */ /* 0x000e220008000800 */
[----:B------:R-:W3:Y:S02]  /*0070*/  LDCU UR4, c[0x0][0x2f8] ;  /* 0x00005f00ff0477ac */ /* 0x000ee40008000800 */
[----:B---3--:R-:W-:-:S04]  /*0080*/  IADD3 R6, P1, PT, R1, UR4, RZ ;  /* 0x0000000401067c10 */ /* 0x008fc8000ff3e0ff */
[----:B--2---:R-:W-:Y:S01]  /*0090*/  IADD3.X R7, PT, PT, RZ, UR5, RZ, P1, !PT ;  /* 0x00000005ff077c10 */ /* 0x004fe20008ffe4ff */
[----:B-1----:R-:W-:-:S05]  /*00a0*/  IMAD R0, R14, UR6, R15 ;  /* 0x000000060e007c24 */ /* 0x002fca000f8e020f */
[----:B0-----:R-:W-:-:S13]  /*00b0*/  ISETP.GE.AND P0, PT, R0, UR7, PT ;  /* 0x0000000700007c0c */ /* 0x001fda000bf06270 */
[----:B------:R-:W-:Y:S05]  /*00c0*/  @P0 EXIT ;  /* 0x000000000000094d */ /* 0x000fea0003800000 */
[----:B------:R-:W0:Y:S01]  /*00d0*/  LDC.64 R4, c[0x0][0x380] ;  /* 0x0000e000ff047b82 */ /* 0x000e220000000a00 */
[----:B------:R-:W1:Y:S07]  /*00e0*/  LDCU.64 UR4, c[0x0][0x358] ;  /* 0x00006b00ff0477ac */ /* 0x000e6e0008000a00 */
[----:B------:R-:W2:Y:S08]  /*00f0*/  LDC.64 R2, c[0x0][0x388] ;  /* 0x0000e200ff027b82 */ /* 0x000eb00000000a00 */
[----:B------:R-:W3:Y:S01]  /*0100*/  LDC.64 R10, c[0x0][0x390] ;  /* 0x0000e400ff0a7b82 */ /* 0x000ee20000000a00 */
[----:B------:R-:W-:Y:S01]  /*0110*/  MOV R9, 0x0 ;  /* 0x0000000000097802 */ /* 0x000fe20000000f00 */
[----:B------:R-:W4:Y:S01]  /*0120*/  LDCU.64 UR6, c[0x4][0x8] ;  /* 0x01000100ff0677ac */ /* 0x000f220008000a00 */
[----:B0-----:R-:W-:-:S06]  /*0130*/  IMAD.WIDE R4, R0, 0x4, R4 ;  /* 0x0000000400047825 */ /* 0x001fcc00078e0204 */
[----:B-1----:R4:W5:Y:S01]  /*0140*/  LDG.E R4, desc[UR4][R4.64] ;  /* 0x0000000404047981 */ /* 0x002962000c1e1900 */
[----:B--2---:R-:W-:-:S06]  /*0150*/  IMAD.WIDE R2, R0, 0x4, R2 ;  /* 0x0000000400027825 */ /* 0x004fcc00078e0202 */
[----:B------:R-:W5:Y:S01]  /*0160*/  LDG.E R3, desc[UR4][R2.64] ;  /* 0x0000000402037981 */ /* 0x000f62000c1e1900 */
[----:B---3--:R-:W-:Y:S01]  /*0170*/  IMAD.WIDE R10, R0, 0x4, R10 ;  /* 0x00000004000a7825 */ /* 0x008fe200078e020a */
[----:B------:R0:W1:Y:S02]  /*0180*/  LDC.64 R12, c[0x4][R9] ;  /* 0x01000000090c7b82 */ /* 0x0000640000000a00 */
[----:B------:R0:W-:Y:S04]  /*0190*/  STL.64 [R1], R14 ;  /* 0x0000000e01007387 */ /* 0x0001e80000100a00 */
[----:B------:R0:W-:Y:S01]  /*01a0*/  STL [R1+0x8], R0 ;  /* 0x0000080001007387 */ /* 0x0001e20000100800 */
[----:B----4-:R-:W-:Y:S01]  /*01b0*/  MOV R5, UR7 ;  /* 0x0000000700057c02 */ /* 0x010fe20008000f00 */
[----:B-----5:R-:W-:-:S05]  /*01c0*/  FADD R8, R4, R3 ;  /* 0x0000000304087221 */ /* 0x020fca0000000000 */
[----:B------:R0:W-:Y:S01]  /*01d0*/  STG.E desc[UR4][R10.64], R8 ;  /* 0x000000080a007986 */ /* 0x0001e2000c101904 */
[----:B-1----:R-:W-:-:S07]  /*01e0*/  MOV R4, UR6 ;  /* 0x0000000600047c02 */ /* 0x002fce0008000f00 */
[----:B------:R-:W-:-:S07]  /*01f0*/  LEPC R20, `(.L_x_0) ;  /* 0x000000001014794e */ /* 0x000fce0000000000 */
[----:B0-----:R-:W-:Y:S05]  /*0200*/  CALL.ABS.NOINC R12 ;  /* 0x000000000c007343 */ /* 0x001fea0003c00000 */
.L_x_0:
[----:B------:R-:W-:Y:S05]  /*0210*/  EXIT ;  /* 0x000000000000794d */ /* 0x000fea0003800000 */
.L_x_1:
[----:B------:R-:W-:-:S00]  /*0220*/  BRA `(.L_x_1) ;  /* 0xfffffffc00fc7947 */ /* 0x000fc0000383ffff */
[----:B------:R-:W-:-:S00]  /*0230*/  NOP ;  /* 0x0000000000007918 */ /* 0x000fc00000000000 */
        /* <DEDUP_REMOVED lines=12> */
.L_x_2:


//--------------------- .nv.global.init           --------------------------
	.section	.nv.global.init,"aw",@progbits
.nv.global.init:
	.type		$str,@object
	.size		$str,(.L_0 - $str)
$str:
        /*0000*/ 	.byte	0x42, 0x6c, 0x6f, 0x63, 0x6b, 0x3a, 0x20, 0x25, 0x64, 0x2c, 0x20, 0x54, 0x68, 0x72, 0x65, 0x61
        /*0010*/ 	.byte	0x64, 0x3a, 0x20, 0x25, 0x64, 0x2c, 0x20, 0x47, 0x6c, 0x6f, 0x62, 0x61, 0x6c, 0x20, 0x69, 0x64
        /*0020*/ 	.byte	0x78, 0x3a, 0x20, 0x25, 0x64, 0x0a, 0x00
.L_0:


//--------------------- .nv.shared.reserved.0     --------------------------
	.section	.nv.shared.reserved.0,"aw",@nobits
	.weak		__nv_reservedSMEM_offset_0_alias
	.size		__nv_reservedSMEM_offset_0_alias, 0, 64
	.other		__nv_reservedSMEM_offset_0_alias,@"STO_CUDA_RESERVED_SHARED STV_DEFAULT"
__nv_reservedSMEM_offset_0_alias:
	.zero		0
	.zero		64


//--------------------- .nv.constant0._Z3addPfS_S_i --------------------------
	.section	.nv.constant0._Z3addPfS_S_i,"a",@progbits
	.sectionflags	@""
	.align	4
.nv.constant0._Z3addPfS_S_i:
	.zero		924


//--------------------- SYMBOLS --------------------------

	.type		.nv.reservedSmem.offset0,@object
	.size		.nv.reservedSmem.offset0,0x4
	.type		vprintf,@function
